//
// Generated by NVIDIA NVVM Compiler
//
// Compiler Build ID: CL-36424714
// Cuda compilation tools, release 13.0, V13.0.88
// Based on NVVM 20.0.0
//

.version 9.0
.target sm_100
.address_size 64

	// .globl	_Z16multiplyByTwoGPUPii

.visible .entry _Z16multiplyByTwoGPUPii(
	.param .u64 .ptr .align 1 _Z16multiplyByTwoGPUPii_param_0,
	.param .u32 _Z16multiplyByTwoGPUPii_param_1
)
{
	.reg .pred 	%p<2>;
	.reg .b32 	%r<8>;
	.reg .b64 	%rd<5>;

	ld.param.u64 	%rd1, [_Z16multiplyByTwoGPUPii_param_0];
	ld.param.u32 	%r2, [_Z16multiplyByTwoGPUPii_param_1];
	mov.u32 	%r3, %tid.x;
	mov.u32 	%r4, %ntid.x;
	mov.u32 	%r5, %ctaid.x;
	mad.lo.s32 	%r1, %r4, %r5, %r3;
	setp.ge.s32 	%p1, %r1, %r2;
	@%p1 bra 	$L__BB0_2;
	cvta.to.global.u64 	%rd2, %rd1;
	mul.wide.s32 	%rd3, %r1, 4;
	add.s64 	%rd4, %rd2, %rd3;
	ld.global.u32 	%r6, [%rd4];
	shl.b32 	%r7, %r6, 1;
	st.global.u32 	[%rd4], %r7;
$L__BB0_2:
	ret;

}


// ===== COMPILED SASS (sm_100) =====

	.target	sm_100

	.elftype	@"ET_EXEC"


//--------------------- .note.nv.tkinfo           --------------------------
	.section	.note.nv.tkinfo,"",@"SHT_NOTE"
	.sectionflags	@"SHF_NOTE_NV_TKINFO"
	.tkinfo
        /*0018*/ 	.word	0x00000002
        /*0030*/ 	.string	""
        /*0030*/ 	.string	"ptxas"
        /*0030*/ 	.string	"Cuda compilation tools, release 13.0, V13.0.88"
        /*0030*/ 	.string	"Build cuda_13.0.r13.0/compiler.36424714_0"
        /*0030*/ 	.string	"-arch sm_100 -m 64 "



//--------------------- .note.nv.cuinfo           --------------------------
	.section	.note.nv.cuinfo,"",@"SHT_NOTE"
	.sectionflags	@"SHF_NOTE_NV_CUINFO"
        /*0018*/ 	.short	0x0002
        /*001a*/ 	.short	0x0064
        /*001c*/ 	.short	0x0082
	.zero		2


//--------------------- .nv.info                  --------------------------
	.section	.nv.info,"",@"SHT_CUDA_INFO"
	.align	4


	//----- nvinfo : EIATTR_REGCOUNT
	.align		4
        /*0000*/ 	.byte	0x04, 0x2f
        /*0002*/ 	.short	(.L_1 - .L_0)
	.align		4
.L_0:
        /*0004*/ 	.word	index@(_Z16multiplyByTwoGPUPii)
        /*0008*/ 	.word	0x00000008


	//----- nvinfo : EIATTR_FRAME_SIZE
	.align		4
.L_1:
        /*000c*/ 	.byte	0x04, 0x11
        /*000e*/ 	.short	(.L_3 - .L_2)
	.align		4
.L_2:
        /*0010*/ 	.word	index@(_Z16multiplyByTwoGPUPii)
        /*0014*/ 	.word	0x00000000


	//----- nvinfo : EIATTR_MIN_STACK_SIZE
	.align		4
.L_3:
        /*0018*/ 	.byte	0x04, 0x12
        /*001a*/ 	.short	(.L_5 - .L_4)
	.align		4
.L_4:
        /*001c*/ 	.word	index@(_Z16multiplyByTwoGPUPii)
        /*0020*/ 	.word	0x00000000
.L_5:


//--------------------- .nv.compat                --------------------------
	.section	.nv.compat,"",@"SHT_CUDA_COMPAT_INFO"
	.align	4
        /*0000*/ 	.byte	0x02, 0x09, 0x00, 0x00, 0x02, 0x02, 0x01, 0x00, 0x02, 0x05, 0x05, 0x00, 0x03, 0x07, 0x01, 0x01
        /*0010*/ 	.byte	0x02, 0x03, 0x00, 0x00, 0x02, 0x06, 0x01, 0x00, 0x04, 0x0b, 0x08, 0x00, 0x09, 0x00, 0x00, 0x00
        /*0020*/ 	.byte	0x00, 0x00, 0x00, 0x00


//--------------------- .nv.info._Z16multiplyByTwoGPUPii --------------------------
	.section	.nv.info._Z16multiplyByTwoGPUPii,"",@"SHT_CUDA_INFO"
	.sectionflags	@""
	.align	4


	//----- nvinfo : EIATTR_CUDA_API_VERSION
	.align		4
        /*0000*/ 	.byte	0x04, 0x37
        /*0002*/ 	.short	(.L_7 - .L_6)
.L_6:
        /*0004*/ 	.word	0x00000082


	//----- nvinfo : EIATTR_KPARAM_INFO
	.align		4
.L_7:
        /*0008*/ 	.byte	0x04, 0x17
        /*000a*/ 	.short	(.L_9 - .L_8)
.L_8:
        /*000c*/ 	.word	0x00000000
        /*0010*/ 	.short	0x0001
        /*0012*/ 	.short	0x0008
        /*0014*/ 	.byte	0x00, 0xf0, 0x11, 0x00


	//----- nvinfo : EIATTR_KPARAM_INFO
	.align		4
.L_9:
        /*0018*/ 	.byte	0x04, 0x17
        /*001a*/ 	.short	(.L_11 - .L_10)
.L_10:
        /*001c*/ 	.word	0x00000000
        /*0020*/ 	.short	0x0000
        /*0022*/ 	.short	0x0000
        /*0024*/ 	.byte	0x00, 0xf5, 0x21, 0x00


	//----- nvinfo : EIATTR_SPARSE_MMA_MASK
	.align		4
.L_11:
        /*0028*/ 	.byte	0x03, 0x50
        /*002a*/ 	.short	0x0000


	//----- nvinfo : EIATTR_MAXREG_COUNT
	.align		4
        /*002c*/ 	.byte	0x03, 0x1b
        /*002e*/ 	.short	0x00ff


	//----- nvinfo : EIATTR_MERCURY_ISA_VERSION
	.align		4
        /*0030*/ 	.byte	0x03, 0x5f
        /*0032*/ 	.short	0x0101


	//----- nvinfo : EIATTR_VRC_CTA_INIT_COUNT
	.align		4
        /*0034*/ 	.byte	0x02, 0x4a
	.zero		1
	.zero		1


	//----- nvinfo : EIATTR_EXIT_INSTR_OFFSETS
	.align		4
        /*0038*/ 	.byte	0x04, 0x1c
        /*003a*/ 	.short	(.L_13 - .L_12)


	//   ....[0]....
.L_12:
        /*003c*/ 	.word	0x00000070


	//   ....[1]....
        /*0040*/ 	.word	0x000000e0


	//----- nvinfo : EIATTR_CBANK_PARAM_SIZE
	.align		4
.L_13:
        /*0044*/ 	.byte	0x03, 0x19
        /*0046*/ 	.short	0x000c


	//----- nvinfo : EIATTR_PARAM_CBANK
	.align		4
        /*0048*/ 	.byte	0x04, 0x0a
        /*004a*/ 	.short	(.L_15 - .L_14)
	.align		4
.L_14:
        /*004c*/ 	.word	index@(.nv.constant0._Z16multiplyByTwoGPUPii)
        /*0050*/ 	.short	0x0380
        /*0052*/ 	.short	0x000c


	//----- nvinfo : EIATTR_SW_WAR
	.align		4
.L_15:
        /*0054*/ 	.byte	0x04, 0x36
        /*0056*/ 	.short	(.L_17 - .L_16)
.L_16:
        /*0058*/ 	.word	0x00000008
.L_17:


//--------------------- .nv.callgraph             --------------------------
	.section	.nv.callgraph,"",@"SHT_CUDA_CALLGRAPH"
	.align	4
	.sectionentsize	8
	.align		4
        /*0000*/ 	.word	0x00000000
	.align		4
        /*0004*/ 	.word	0xffffffff
	.align		4
        /*0008*/ 	.word	0x00000000
	.align		4
        /*000c*/ 	.word	0xfffffffe
	.align		4
        /*0010*/ 	.word	0x00000000
	.align		4
        /*0014*/ 	.word	0xfffffffd
	.align		4
        /*0018*/ 	.word	0x00000000
	.align		4
        /*001c*/ 	.word	0xfffffffc


//--------------------- .text._Z16multiplyByTwoGPUPii --------------------------
	.section	.text._Z16multiplyByTwoGPUPii,"ax",@progbits
	.align	128
        .global         _Z16multiplyByTwoGPUPii
        .type           _Z16multiplyByTwoGPUPii,@function
        .size           _Z16multiplyByTwoGPUPii,(.L_x_1 - _Z16multiplyByTwoGPUPii)
        .other          _Z16multiplyByTwoGPUPii,@"STO_CUDA_ENTRY STV_DEFAULT"
_Z16multiplyByTwoGPUPii:
.text._Z16multiplyByTwoGPUPii:
[----:B------:R-:W-:Y:S01]  /*0000*/  LDC R1, c[0x0][0x37c] ;  /* 0x0000df00ff017b82 */ /* 0x000fe20000000800 */
[----:B------:R-:W0:Y:S01]  /*0010*/  S2R R5, SR_TID.X ;  /* 0x0000000000057919 */ /* 0x000e220000002100 */
[----:B------:R-:W0:Y:S01]  /*0020*/  LDCU UR4, c[0x0][0x360] ;  /* 0x00006c00ff0477ac */ /* 0x000e220008000800 */
[----:B------:R-:W0:Y:S01]  /*0030*/  S2R R0, SR_CTAID.X ;  /* 0x0000000000007919 */ /* 0x000e220000002500 */
[----:B------:R-:W1:Y:S01]  /*0040*/  LDCU UR5, c[0x0][0x388] ;  /* 0x00007100ff0577ac */ /* 0x000e620008000800 */
[----:B0-----:R-:W-:-:S05]  /*0050*/  IMAD R5, R0, UR4, R5 ;  /* 0x0000000400057c24 */ /* 0x001fca000f8e0205 */
[----:B-1----:R-:W-:-:S13]  /*0060*/  ISETP.GE.AND P0, PT, R5, UR5, PT ;  /* 0x0000000505007c0c */ /* 0x002fda000bf06270 */
[----:B------:R-:W-:Y:S05]  /*0070*/  @P0 EXIT ;  /* 0x000000000000094d */ /* 0x000fea0003800000 */
[----:B------:R-:W0:Y:S01]  /*0080*/  LDC.64 R2, c[0x0][0x380] ;  /* 0x0000e000ff027b82 */ /* 0x000e220000000a00 */
[----:B------:R-:W1:Y:S01]  /*0090*/  LDCU.64 UR4, c[0x0][0x358] ;  /* 0x00006b00ff0477ac */ /* 0x000e620008000a00 */
[----:B0-----:R-:W-:-:S05]  /*00a0*/  IMAD.WIDE R2, R5, 0x4, R2 ;  /* 0x0000000405027825 */ /* 0x001fca00078e0202 */
[----:B-1----:R-:W2:Y:S02]  /*00b0*/  LDG.E R0, desc[UR4][R2.64] ;  /* 0x0000000402007981 */ /* 0x002ea4000c1e1900 */
[----:B--2---:R-:W-:-:S05]  /*00c0*/  SHF.L.U32 R5, R0, 0x1, RZ ;  /* 0x0000000100057819 */ /* 0x004fca00000006ff */
[----:B------:R-:W-:Y:S01]  /*00d0*/  STG.E desc[UR4][R2.64], R5 ;  /* 0x0000000502007986 */ /* 0x000fe2000c101904 */
[----:B------:R-:W-:Y:S05]  /*00e0*/  EXIT ;  /* 0x000000000000794d */ /* 0x000fea0003800000 */
.L_x_0:
[----:B------:R-:W-:-:S00]  /*00f0*/  BRA `(.L_x_0) ;  /* 0xfffffffc00fc7947 */ /* 0x000fc0000383ffff */
[----:B------:R-:W-:-:S00]  /*0100*/  NOP ;  /* 0x0000000000007918 */ /* 0x000fc00000000000 */
[----:B------:R-:W-:-:S00]  /*0110*/  NOP ;  /* 0x0000000000007918 */ /* 0x000fc00000000000 */
[----:B------:R-:W-:-:S00]  /*0120*/  NOP ;  /* 0x0000000000007918 */ /* 0x000fc00000000000 */
[----:B------:R-:W-:-:S00]  /*0130*/  NOP ;  /* 0x0000000000007918 */ /* 0x000fc00000000000 */
[----:B------:R-:W-:-:S00]  /*0140*/  NOP ;  /* 0x0000000000007918 */ /* 0x000fc00000000000 */
[----:B------:R-:W-:-:S00]  /*0150*/  NOP ;  /* 0x0000000000007918 */ /* 0x000fc00000000000 */
[----:B------:R-:W-:-:S00]  /*0160*/  NOP ;  /* 0x0000000000007918 */ /* 0x000fc00000000000 */
[----:B------:R-:W-:-:S00]  /*0170*/  NOP ;  /* 0x0000000000007918 */ /* 0x000fc00000000000 */
.L_x_1:


//--------------------- .nv.shared.reserved.0     --------------------------
	.section	.nv.shared.reserved.0,"aw",@nobits
	.weak		__nv_reservedSMEM_offset_0_alias
	.size		__nv_reservedSMEM_offset_0_alias, 0, 64
	.other		__nv_reservedSMEM_offset_0_alias,@"STO_CUDA_RESERVED_SHARED STV_DEFAULT"
__nv_reservedSMEM_offset_0_alias:
	.zero		0
	.zero		64


//--------------------- .nv.constant0._Z16multiplyByTwoGPUPii --------------------------
	.section	.nv.constant0._Z16multiplyByTwoGPUPii,"a",@progbits
	.sectionflags	@""
	.align	4
.nv.constant0._Z16multiplyByTwoGPUPii:
	.zero		908


//--------------------- SYMBOLS --------------------------

	.type		.nv.reservedSmem.offset0,@object
	.size		.nv.reservedSmem.offset0,0x4
